//
// Generated by NVIDIA NVVM Compiler
//
// Compiler Build ID: CL-36424714
// Cuda compilation tools, release 13.0, V13.0.88
// Based on NVVM 20.0.0
//

.version 9.0
.target sm_100
.address_size 64

	// .globl	_Z4CompPPiS0_i

.visible .entry _Z4CompPPiS0_i(
	.param .u64 .ptr .align 1 _Z4CompPPiS0_i_param_0,
	.param .u64 .ptr .align 1 _Z4CompPPiS0_i_param_1,
	.param .u32 _Z4CompPPiS0_i_param_2
)
{
	.reg .pred 	%p<10>;
	.reg .b32 	%r<81>;
	.reg .b64 	%rd<164>;

	ld.param.u64 	%rd10, [_Z4CompPPiS0_i_param_0];
	ld.param.u64 	%rd9, [_Z4CompPPiS0_i_param_1];
	ld.param.u32 	%r13, [_Z4CompPPiS0_i_param_2];
	cvta.to.global.u64 	%rd1, %rd10;
	setp.lt.s32 	%p1, %r13, 1;
	@%p1 bra 	$L__BB0_12;
	mov.u32 	%r1, %tid.y;
	mov.u32 	%r15, %tid.x;
	cvta.to.global.u64 	%rd11, %rd9;
	mul.wide.u32 	%rd12, %r15, 8;
	add.s64 	%rd2, %rd1, %rd12;
	add.s64 	%rd3, %rd11, %rd12;
	and.b32  	%r2, %r13, 7;
	setp.lt.u32 	%p2, %r13, 8;
	mov.b32 	%r79, 0;
	@%p2 bra 	$L__BB0_4;
	and.b32  	%r79, %r13, 2147483640;
	neg.s32 	%r77, %r79;
	add.s64 	%rd162, %rd1, 32;
	mov.b64 	%rd163, 0;
$L__BB0_3:
	.pragma "nounroll";
	ld.global.u64 	%rd14, [%rd162+-32];
	cvta.to.global.u64 	%rd15, %rd14;
	mul.wide.u32 	%rd16, %r1, 4;
	add.s64 	%rd17, %rd15, %rd16;
	ld.global.u32 	%r16, [%rd17];
	ld.global.u64 	%rd18, [%rd2];
	cvta.to.global.u64 	%rd19, %rd18;
	add.s64 	%rd20, %rd19, %rd163;
	ld.global.u32 	%r17, [%rd20];
	ld.global.u64 	%rd21, [%rd3];
	cvta.to.global.u64 	%rd22, %rd21;
	add.s64 	%rd23, %rd22, %rd16;
	ld.global.u32 	%r18, [%rd23];
	mad.lo.s32 	%r19, %r17, %r16, %r18;
	st.global.u32 	[%rd23], %r19;
	ld.global.u64 	%rd24, [%rd162+-24];
	cvta.to.global.u64 	%rd25, %rd24;
	add.s64 	%rd26, %rd25, %rd16;
	ld.global.u32 	%r20, [%rd26];
	ld.global.u64 	%rd27, [%rd2];
	cvta.to.global.u64 	%rd28, %rd27;
	add.s64 	%rd29, %rd28, %rd163;
	ld.global.u32 	%r21, [%rd29+4];
	ld.global.u64 	%rd30, [%rd3];
	cvta.to.global.u64 	%rd31, %rd30;
	add.s64 	%rd32, %rd31, %rd16;
	ld.global.u32 	%r22, [%rd32];
	mad.lo.s32 	%r23, %r21, %r20, %r22;
	st.global.u32 	[%rd32], %r23;
	ld.global.u64 	%rd33, [%rd162+-16];
	cvta.to.global.u64 	%rd34, %rd33;
	add.s64 	%rd35, %rd34, %rd16;
	ld.global.u32 	%r24, [%rd35];
	ld.global.u64 	%rd36, [%rd2];
	cvta.to.global.u64 	%rd37, %rd36;
	add.s64 	%rd38, %rd37, %rd163;
	ld.global.u32 	%r25, [%rd38+8];
	ld.global.u64 	%rd39, [%rd3];
	cvta.to.global.u64 	%rd40, %rd39;
	add.s64 	%rd41, %rd40, %rd16;
	ld.global.u32 	%r26, [%rd41];
	mad.lo.s32 	%r27, %r25, %r24, %r26;
	st.global.u32 	[%rd41], %r27;
	ld.global.u64 	%rd42, [%rd162+-8];
	cvta.to.global.u64 	%rd43, %rd42;
	add.s64 	%rd44, %rd43, %rd16;
	ld.global.u32 	%r28, [%rd44];
	ld.global.u64 	%rd45, [%rd2];
	cvta.to.global.u64 	%rd46, %rd45;
	add.s64 	%rd47, %rd46, %rd163;
	ld.global.u32 	%r29, [%rd47+12];
	ld.global.u64 	%rd48, [%rd3];
	cvta.to.global.u64 	%rd49, %rd48;
	add.s64 	%rd50, %rd49, %rd16;
	ld.global.u32 	%r30, [%rd50];
	mad.lo.s32 	%r31, %r29, %r28, %r30;
	st.global.u32 	[%rd50], %r31;
	ld.global.u64 	%rd51, [%rd162];
	cvta.to.global.u64 	%rd52, %rd51;
	add.s64 	%rd53, %rd52, %rd16;
	ld.global.u32 	%r32, [%rd53];
	ld.global.u64 	%rd54, [%rd2];
	cvta.to.global.u64 	%rd55, %rd54;
	add.s64 	%rd56, %rd55, %rd163;
	ld.global.u32 	%r33, [%rd56+16];
	ld.global.u64 	%rd57, [%rd3];
	cvta.to.global.u64 	%rd58, %rd57;
	add.s64 	%rd59, %rd58, %rd16;
	ld.global.u32 	%r34, [%rd59];
	mad.lo.s32 	%r35, %r33, %r32, %r34;
	st.global.u32 	[%rd59], %r35;
	ld.global.u64 	%rd60, [%rd162+8];
	cvta.to.global.u64 	%rd61, %rd60;
	add.s64 	%rd62, %rd61, %rd16;
	ld.global.u32 	%r36, [%rd62];
	ld.global.u64 	%rd63, [%rd2];
	cvta.to.global.u64 	%rd64, %rd63;
	add.s64 	%rd65, %rd64, %rd163;
	ld.global.u32 	%r37, [%rd65+20];
	ld.global.u64 	%rd66, [%rd3];
	cvta.to.global.u64 	%rd67, %rd66;
	add.s64 	%rd68, %rd67, %rd16;
	ld.global.u32 	%r38, [%rd68];
	mad.lo.s32 	%r39, %r37, %r36, %r38;
	st.global.u32 	[%rd68], %r39;
	ld.global.u64 	%rd69, [%rd162+16];
	cvta.to.global.u64 	%rd70, %rd69;
	add.s64 	%rd71, %rd70, %rd16;
	ld.global.u32 	%r40, [%rd71];
	ld.global.u64 	%rd72, [%rd2];
	cvta.to.global.u64 	%rd73, %rd72;
	add.s64 	%rd74, %rd73, %rd163;
	ld.global.u32 	%r41, [%rd74+24];
	ld.global.u64 	%rd75, [%rd3];
	cvta.to.global.u64 	%rd76, %rd75;
	add.s64 	%rd77, %rd76, %rd16;
	ld.global.u32 	%r42, [%rd77];
	mad.lo.s32 	%r43, %r41, %r40, %r42;
	st.global.u32 	[%rd77], %r43;
	ld.global.u64 	%rd78, [%rd162+24];
	cvta.to.global.u64 	%rd79, %rd78;
	add.s64 	%rd80, %rd79, %rd16;
	ld.global.u32 	%r44, [%rd80];
	ld.global.u64 	%rd81, [%rd2];
	cvta.to.global.u64 	%rd82, %rd81;
	add.s64 	%rd83, %rd82, %rd163;
	ld.global.u32 	%r45, [%rd83+28];
	ld.global.u64 	%rd84, [%rd3];
	cvta.to.global.u64 	%rd85, %rd84;
	add.s64 	%rd86, %rd85, %rd16;
	ld.global.u32 	%r46, [%rd86];
	mad.lo.s32 	%r47, %r45, %r44, %r46;
	st.global.u32 	[%rd86], %r47;
	add.s32 	%r77, %r77, 8;
	add.s64 	%rd163, %rd163, 32;
	add.s64 	%rd162, %rd162, 64;
	setp.ne.s32 	%p3, %r77, 0;
	@%p3 bra 	$L__BB0_3;
$L__BB0_4:
	setp.eq.s32 	%p4, %r2, 0;
	@%p4 bra 	$L__BB0_12;
	and.b32  	%r8, %r13, 3;
	setp.lt.u32 	%p5, %r2, 4;
	@%p5 bra 	$L__BB0_7;
	mul.wide.u32 	%rd87, %r79, 8;
	add.s64 	%rd88, %rd1, %rd87;
	ld.global.u64 	%rd89, [%rd88];
	cvta.to.global.u64 	%rd90, %rd89;
	mul.wide.u32 	%rd91, %r1, 4;
	add.s64 	%rd92, %rd90, %rd91;
	ld.global.u32 	%r48, [%rd92];
	ld.global.u64 	%rd93, [%rd2];
	cvta.to.global.u64 	%rd94, %rd93;
	mul.wide.u32 	%rd95, %r79, 4;
	add.s64 	%rd96, %rd94, %rd95;
	ld.global.u32 	%r49, [%rd96];
	ld.global.u64 	%rd97, [%rd3];
	cvta.to.global.u64 	%rd98, %rd97;
	add.s64 	%rd99, %rd98, %rd91;
	ld.global.u32 	%r50, [%rd99];
	mad.lo.s32 	%r51, %r49, %r48, %r50;
	st.global.u32 	[%rd99], %r51;
	ld.global.u64 	%rd100, [%rd88+8];
	cvta.to.global.u64 	%rd101, %rd100;
	add.s64 	%rd102, %rd101, %rd91;
	ld.global.u32 	%r52, [%rd102];
	ld.global.u64 	%rd103, [%rd2];
	cvta.to.global.u64 	%rd104, %rd103;
	add.s64 	%rd105, %rd104, %rd95;
	ld.global.u32 	%r53, [%rd105+4];
	ld.global.u64 	%rd106, [%rd3];
	cvta.to.global.u64 	%rd107, %rd106;
	add.s64 	%rd108, %rd107, %rd91;
	ld.global.u32 	%r54, [%rd108];
	mad.lo.s32 	%r55, %r53, %r52, %r54;
	st.global.u32 	[%rd108], %r55;
	ld.global.u64 	%rd109, [%rd88+16];
	cvta.to.global.u64 	%rd110, %rd109;
	add.s64 	%rd111, %rd110, %rd91;
	ld.global.u32 	%r56, [%rd111];
	ld.global.u64 	%rd112, [%rd2];
	cvta.to.global.u64 	%rd113, %rd112;
	add.s64 	%rd114, %rd113, %rd95;
	ld.global.u32 	%r57, [%rd114+8];
	ld.global.u64 	%rd115, [%rd3];
	cvta.to.global.u64 	%rd116, %rd115;
	add.s64 	%rd117, %rd116, %rd91;
	ld.global.u32 	%r58, [%rd117];
	mad.lo.s32 	%r59, %r57, %r56, %r58;
	st.global.u32 	[%rd117], %r59;
	ld.global.u64 	%rd118, [%rd88+24];
	cvta.to.global.u64 	%rd119, %rd118;
	add.s64 	%rd120, %rd119, %rd91;
	ld.global.u32 	%r60, [%rd120];
	ld.global.u64 	%rd121, [%rd2];
	cvta.to.global.u64 	%rd122, %rd121;
	add.s64 	%rd123, %rd122, %rd95;
	ld.global.u32 	%r61, [%rd123+12];
	ld.global.u64 	%rd124, [%rd3];
	cvta.to.global.u64 	%rd125, %rd124;
	add.s64 	%rd126, %rd125, %rd91;
	ld.global.u32 	%r62, [%rd126];
	mad.lo.s32 	%r63, %r61, %r60, %r62;
	st.global.u32 	[%rd126], %r63;
	add.s32 	%r79, %r79, 4;
$L__BB0_7:
	setp.eq.s32 	%p6, %r8, 0;
	@%p6 bra 	$L__BB0_12;
	setp.eq.s32 	%p7, %r8, 1;
	@%p7 bra 	$L__BB0_10;
	mul.wide.u32 	%rd127, %r79, 8;
	add.s64 	%rd128, %rd1, %rd127;
	ld.global.u64 	%rd129, [%rd128];
	cvta.to.global.u64 	%rd130, %rd129;
	mul.wide.u32 	%rd131, %r1, 4;
	add.s64 	%rd132, %rd130, %rd131;
	ld.global.u32 	%r64, [%rd132];
	ld.global.u64 	%rd133, [%rd2];
	cvta.to.global.u64 	%rd134, %rd133;
	mul.wide.u32 	%rd135, %r79, 4;
	add.s64 	%rd136, %rd134, %rd135;
	ld.global.u32 	%r65, [%rd136];
	ld.global.u64 	%rd137, [%rd3];
	cvta.to.global.u64 	%rd138, %rd137;
	add.s64 	%rd139, %rd138, %rd131;
	ld.global.u32 	%r66, [%rd139];
	mad.lo.s32 	%r67, %r65, %r64, %r66;
	st.global.u32 	[%rd139], %r67;
	ld.global.u64 	%rd140, [%rd128+8];
	cvta.to.global.u64 	%rd141, %rd140;
	add.s64 	%rd142, %rd141, %rd131;
	ld.global.u32 	%r68, [%rd142];
	ld.global.u64 	%rd143, [%rd2];
	cvta.to.global.u64 	%rd144, %rd143;
	add.s64 	%rd145, %rd144, %rd135;
	ld.global.u32 	%r69, [%rd145+4];
	ld.global.u64 	%rd146, [%rd3];
	cvta.to.global.u64 	%rd147, %rd146;
	add.s64 	%rd148, %rd147, %rd131;
	ld.global.u32 	%r70, [%rd148];
	mad.lo.s32 	%r71, %r69, %r68, %r70;
	st.global.u32 	[%rd148], %r71;
	add.s32 	%r79, %r79, 2;
$L__BB0_10:
	and.b32  	%r72, %r13, 1;
	setp.eq.b32 	%p8, %r72, 1;
	not.pred 	%p9, %p8;
	@%p9 bra 	$L__BB0_12;
	mul.wide.u32 	%rd149, %r79, 8;
	add.s64 	%rd150, %rd1, %rd149;
	ld.global.u64 	%rd151, [%rd150];
	cvta.to.global.u64 	%rd152, %rd151;
	mul.wide.u32 	%rd153, %r1, 4;
	add.s64 	%rd154, %rd152, %rd153;
	ld.global.u32 	%r73, [%rd154];
	ld.global.u64 	%rd155, [%rd2];
	cvta.to.global.u64 	%rd156, %rd155;
	mul.wide.u32 	%rd157, %r79, 4;
	add.s64 	%rd158, %rd156, %rd157;
	ld.global.u32 	%r74, [%rd158];
	ld.global.u64 	%rd159, [%rd3];
	cvta.to.global.u64 	%rd160, %rd159;
	add.s64 	%rd161, %rd160, %rd153;
	ld.global.u32 	%r75, [%rd161];
	mad.lo.s32 	%r76, %r74, %r73, %r75;
	st.global.u32 	[%rd161], %r76;
$L__BB0_12:
	ret;

}


// ===== COMPILED SASS (sm_100) =====

	.target	sm_100

	.elftype	@"ET_EXEC"


//--------------------- .note.nv.tkinfo           --------------------------
	.section	.note.nv.tkinfo,"",@"SHT_NOTE"
	.sectionflags	@"SHF_NOTE_NV_TKINFO"
	.tkinfo
        /*0018*/ 	.word	0x00000002
        /*0030*/ 	.string	""
        /*0030*/ 	.string	"ptxas"
        /*0030*/ 	.string	"Cuda compilation tools, release 13.0, V13.0.88"
        /*0030*/ 	.string	"Build cuda_13.0.r13.0/compiler.36424714_0"
        /*0030*/ 	.string	"-arch sm_100 -m 64 "



//--------------------- .note.nv.cuinfo           --------------------------
	.section	.note.nv.cuinfo,"",@"SHT_NOTE"
	.sectionflags	@"SHF_NOTE_NV_CUINFO"
        /*0018*/ 	.short	0x0002
        /*001a*/ 	.short	0x0064
        /*001c*/ 	.short	0x0082
	.zero		2


//--------------------- .nv.info                  --------------------------
	.section	.nv.info,"",@"SHT_CUDA_INFO"
	.align	4


	//----- nvinfo : EIATTR_REGCOUNT
	.align		4
        /*0000*/ 	.byte	0x04, 0x2f
        /*0002*/ 	.short	(.L_1 - .L_0)
	.align		4
.L_0:
        /*0004*/ 	.word	index@(_Z4CompPPiS0_i)
        /*0008*/ 	.word	0x00000020


	//----- nvinfo : EIATTR_FRAME_SIZE
	.align		4
.L_1:
        /*000c*/ 	.byte	0x04, 0x11
        /*000e*/ 	.short	(.L_3 - .L_2)
	.align		4
.L_2:
        /*0010*/ 	.word	index@(_Z4CompPPiS0_i)
        /*0014*/ 	.word	0x00000000


	//----- nvinfo : EIATTR_MIN_STACK_SIZE
	.align		4
.L_3:
        /*0018*/ 	.byte	0x04, 0x12
        /*001a*/ 	.short	(.L_5 - .L_4)
	.align		4
.L_4:
        /*001c*/ 	.word	index@(_Z4CompPPiS0_i)
        /*0020*/ 	.word	0x00000000
.L_5:


//--------------------- .nv.compat                --------------------------
	.section	.nv.compat,"",@"SHT_CUDA_COMPAT_INFO"
	.align	4
        /*0000*/ 	.byte	0x02, 0x09, 0x00, 0x00, 0x02, 0x02, 0x01, 0x00, 0x02, 0x05, 0x05, 0x00, 0x03, 0x07, 0x01, 0x01
        /*0010*/ 	.byte	0x02, 0x03, 0x00, 0x00, 0x02, 0x06, 0x01, 0x00, 0x04, 0x0b, 0x08, 0x00, 0x09, 0x00, 0x00, 0x00
        /*0020*/ 	.byte	0x00, 0x00, 0x00, 0x00


//--------------------- .nv.info._Z4CompPPiS0_i   --------------------------
	.section	.nv.info._Z4CompPPiS0_i,"",@"SHT_CUDA_INFO"
	.sectionflags	@""
	.align	4


	//----- nvinfo : EIATTR_CUDA_API_VERSION
	.align		4
        /*0000*/ 	.byte	0x04, 0x37
        /*0002*/ 	.short	(.L_7 - .L_6)
.L_6:
        /*0004*/ 	.word	0x00000082


	//----- nvinfo : EIATTR_KPARAM_INFO
	.align		4
.L_7:
        /*0008*/ 	.byte	0x04, 0x17
        /*000a*/ 	.short	(.L_9 - .L_8)
.L_8:
        /*000c*/ 	.word	0x00000000
        /*0010*/ 	.short	0x0002
        /*0012*/ 	.short	0x0010
        /*0014*/ 	.byte	0x00, 0xf0, 0x11, 0x00


	//----- nvinfo : EIATTR_KPARAM_INFO
	.align		4
.L_9:
        /*0018*/ 	.byte	0x04, 0x17
        /*001a*/ 	.short	(.L_11 - .L_10)
.L_10:
        /*001c*/ 	.word	0x00000000
        /*0020*/ 	.short	0x0001
        /*0022*/ 	.short	0x0008
        /*0024*/ 	.byte	0x00, 0xf5, 0x21, 0x00


	//----- nvinfo : EIATTR_KPARAM_INFO
	.align		4
.L_11:
        /*0028*/ 	.byte	0x04, 0x17
        /*002a*/ 	.short	(.L_13 - .L_12)
.L_12:
        /*002c*/ 	.word	0x00000000
        /*0030*/ 	.short	0x0000
        /*0032*/ 	.short	0x0000
        /*0034*/ 	.byte	0x00, 0xf5, 0x21, 0x00


	//----- nvinfo : EIATTR_SPARSE_MMA_MASK
	.align		4
.L_13:
        /*0038*/ 	.byte	0x03, 0x50
        /*003a*/ 	.short	0x0000


	//----- nvinfo : EIATTR_MAXREG_COUNT
	.align		4
        /*003c*/ 	.byte	0x03, 0x1b
        /*003e*/ 	.short	0x00ff


	//----- nvinfo : EIATTR_MERCURY_ISA_VERSION
	.align		4
        /*0040*/ 	.byte	0x03, 0x5f
        /*0042*/ 	.short	0x0101


	//----- nvinfo : EIATTR_VRC_CTA_INIT_COUNT
	.align		4
        /*0044*/ 	.byte	0x02, 0x4a
	.zero		1
	.zero		1


	//----- nvinfo : EIATTR_EXIT_INSTR_OFFSETS
	.align		4
        /*0048*/ 	.byte	0x04, 0x1c
        /*004a*/ 	.short	(.L_15 - .L_14)


	//   ....[0]....
.L_14:
        /*004c*/ 	.word	0x00000030


	//   ....[1]....
        /*0050*/ 	.word	0x00000800


	//   ....[2]....
        /*0054*/ 	.word	0x00000b30


	//   ....[3]....
        /*0058*/ 	.word	0x00000d00


	//   ....[4]....
        /*005c*/ 	.word	0x00000dd0


	//----- nvinfo : EIATTR_CBANK_PARAM_SIZE
	.align		4
.L_15:
        /*0060*/ 	.byte	0x03, 0x19
        /*0062*/ 	.short	0x0014


	//----- nvinfo : EIATTR_PARAM_CBANK
	.align		4
        /*0064*/ 	.byte	0x04, 0x0a
        /*0066*/ 	.short	(.L_17 - .L_16)
	.align		4
.L_16:
        /*0068*/ 	.word	index@(.nv.constant0._Z4CompPPiS0_i)
        /*006c*/ 	.short	0x0380
        /*006e*/ 	.short	0x0014


	//----- nvinfo : EIATTR_SW_WAR
	.align		4
.L_17:
        /*0070*/ 	.byte	0x04, 0x36
        /*0072*/ 	.short	(.L_19 - .L_18)
.L_18:
        /*0074*/ 	.word	0x00000008
.L_19:


//--------------------- .nv.callgraph             --------------------------
	.section	.nv.callgraph,"",@"SHT_CUDA_CALLGRAPH"
	.align	4
	.sectionentsize	8
	.align		4
        /*0000*/ 	.word	0x00000000
	.align		4
        /*0004*/ 	.word	0xffffffff
	.align		4
        /*0008*/ 	.word	0x00000000
	.align		4
        /*000c*/ 	.word	0xfffffffe
	.align		4
        /*0010*/ 	.word	0x00000000
	.align		4
        /*0014*/ 	.word	0xfffffffd
	.align		4
        /*0018*/ 	.word	0x00000000
	.align		4
        /*001c*/ 	.word	0xfffffffc


//--------------------- .text._Z4CompPPiS0_i      --------------------------
	.section	.text._Z4CompPPiS0_i,"ax",@progbits
	.align	128
        .global         _Z4CompPPiS0_i
        .type           _Z4CompPPiS0_i,@function
        .size           _Z4CompPPiS0_i,(.L_x_5 - _Z4CompPPiS0_i)
        .other          _Z4CompPPiS0_i,@"STO_CUDA_ENTRY STV_DEFAULT"
_Z4CompPPiS0_i:
.text._Z4CompPPiS0_i:
[----:B------:R-:W-:Y:S08]  /*0000*/  LDC R1, c[0x0][0x37c] ;  /* 0x0000df00ff017b82 */ /* 0x000ff00000000800 */
[----:B------:R-:W0:Y:S02]  /*0010*/  LDC R0, c[0x0][0x390] ;  /* 0x0000e400ff007b82 */ /* 0x000e240000000800 */
[----:B0-----:R-:W-:-:S13]  /*0020*/  ISETP.GE.AND P0, PT, R0, 0x1, PT ;  /* 0x000000010000780c */ /* 0x001fda0003f06270 */
[----:B------:R-:W-:Y:S05]  /*0030*/  @!P0 EXIT ;  /* 0x000000000000894d */ /* 0x000fea0003800000 */
[----:B------:R-:W0:Y:S01]  /*0040*/  S2R R7, SR_TID.X ;  /* 0x0000000000077919 */ /* 0x000e220000002100 */
[----:B------:R-:W0:Y:S01]  /*0050*/  LDC.64 R4, c[0x0][0x388] ;  /* 0x0000e200ff047b82 */ /* 0x000e220000000a00 */
[C---:B------:R-:W-:Y:S01]  /*0060*/  ISETP.GE.U32.AND P1, PT, R0.reuse, 0x8, PT ;  /* 0x000000080000780c */ /* 0x040fe20003f26070 */
[----:B------:R-:W1:Y:S01]  /*0070*/  LDCU.64 UR6, c[0x0][0x358] ;  /* 0x00006b00ff0677ac */ /* 0x000e620008000a00 */
[----:B------:R-:W2:Y:S01]  /*0080*/  S2R R10, SR_TID.Y ;  /* 0x00000000000a7919 */ /* 0x000ea20000002200 */
[----:B------:R-:W-:Y:S01]  /*0090*/  LOP3.LUT R13, R0, 0x7, RZ, 0xc0, !PT ;  /* 0x00000007000d7812 */ /* 0x000fe200078ec0ff */
[----:B------:R-:W-:-:S03]  /*00a0*/  HFMA2 R11, -RZ, RZ, 0, 0 ;  /* 0x00000000ff0b7431 */ /* 0x000fc600000001ff */
[----:B------:R-:W3:Y:S01]  /*00b0*/  LDC.64 R2, c[0x0][0x380] ;  /* 0x0000e000ff027b82 */ /* 0x000ee20000000a00 */
[----:B------:R-:W-:Y:S01]  /*00c0*/  ISETP.NE.AND P0, PT, R13, RZ, PT ;  /* 0x000000ff0d00720c */ /* 0x000fe20003f05270 */
[----:B0-----:R-:W-:-:S04]  /*00d0*/  IMAD.WIDE.U32 R4, R7, 0x8, R4 ;  /* 0x0000000807047825 */ /* 0x001fc800078e0004 */
[----:B---3--:R-:W-:Y:S01]  /*00e0*/  IMAD.WIDE.U32 R6, R7, 0x8, R2 ;  /* 0x0000000807067825 */ /* 0x008fe200078e0002 */
[----:B-12---:R-:W-:Y:S07]  /*00f0*/  @!P1 BRA `(.L_x_0) ;  /* 0x0000000400c09947 */ /* 0x006fee0003800000 */
[----:B------:R-:W0:Y:S01]  /*0100*/  LDCU.64 UR4, c[0x0][0x380] ;  /* 0x00007000ff0477ac */ /* 0x000e220008000a00 */
[----:B------:R-:W-:-:S04]  /*0110*/  LOP3.LUT R11, R0, 0x7ffffff8, RZ, 0xc0, !PT ;  /* 0x7ffffff8000b7812 */ /* 0x000fc800078ec0ff */
[----:B------:R-:W-:Y:S01]  /*0120*/  IADD3 R12, PT, PT, -R11, RZ, RZ ;  /* 0x000000ff0b0c7210 */ /* 0x000fe20007ffe1ff */
[----:B0-----:R-:W-:-:S04]  /*0130*/  UIADD3 UR4, UP0, UPT, UR4, 0x20, URZ ;  /* 0x0000002004047890 */ /* 0x001fc8000ff1e0ff */
[----:B------:R-:W-:Y:S02]  /*0140*/  UIADD3.X UR5, UPT, UPT, URZ, UR5, URZ, UP0, !UPT ;  /* 0x00000005ff057290 */ /* 0x000fe400087fe4ff */
[----:B------:R-:W-:Y:S01]  /*0150*/  MOV R8, UR4 ;  /* 0x0000000400087c02 */ /* 0x000fe20008000f00 */
[----:B------:R-:W-:-:S03]  /*0160*/  UMOV UR4, URZ ;  /* 0x000000ff00047c82 */ /* 0x000fc60008000000 */
[----:B------:R-:W-:Y:S01]  /*0170*/  MOV R9, UR5 ;  /* 0x0000000500097c02 */ /* 0x000fe20008000f00 */
[----:B------:R-:W-:-:S06]  /*0180*/  UMOV UR5, URZ ;  /* 0x000000ff00057c82 */ /* 0x000fcc0008000000 */
.L_x_1:
[----:B0-----:R-:W2:Y:S04]  /*0190*/  LDG.E.64 R14, desc[UR6][R6.64] ;  /* 0x00000006060e7981 */ /* 0x001ea8000c1e1b00 */
[----:B------:R-:W3:Y:S04]  /*01a0*/  LDG.E.64 R18, desc[UR6][R8.64+-0x20] ;  /* 0xffffe00608127981 */ /* 0x000ee8000c1e1b00 */
[----:B------:R-:W4:Y:S01]  /*01b0*/  LDG.E.64 R16, desc[UR6][R4.64] ;  /* 0x0000000604107981 */ /* 0x000f22000c1e1b00 */
[----:B--2---:R-:W-:Y:S01]  /*01c0*/  IADD3 R14, P1, PT, R14, UR4, RZ ;  /* 0x000000040e0e7c10 */ /* 0x004fe2000ff3e0ff */
[----:B---3--:R-:W-:-:S03]  /*01d0*/  IMAD.WIDE.U32 R22, R10, 0x4, R18 ;  /* 0x000000040a167825 */ /* 0x008fc600078e0012 */
[----:B------:R-:W-:Y:S01]  /*01e0*/  IADD3.X R15, PT, PT, R15, UR5, RZ, P1, !PT ;  /* 0x000000050f0f7c10 */ /* 0x000fe20008ffe4ff */
[----:B----4-:R-:W-:Y:S02]  /*01f0*/  IMAD.WIDE.U32 R16, R10, 0x4, R16 ;  /* 0x000000040a107825 */ /* 0x010fe400078e0010 */
[----:B------:R-:W2:Y:S04]  /*0200*/  LDG.E R22, desc[UR6][R22.64] ;  /* 0x0000000616167981 */ /* 0x000ea8000c1e1900 */
[----:B------:R-:W2:Y:S04]  /*0210*/  LDG.E R18, desc[UR6][R16.64] ;  /* 0x0000000610127981 */ /* 0x000ea8000c1e1900 */
[----:B------:R-:W2:Y:S02]  /*0220*/  LDG.E R15, desc[UR6][R14.64] ;  /* 0x000000060e0f7981 */ /* 0x000ea4000c1e1900 */
[----:B--2---:R-:W-:-:S05]  /*0230*/  IMAD R29, R22, R15, R18 ;  /* 0x0000000f161d7224 */ /* 0x004fca00078e0212 */
[----:B------:R0:W-:Y:S04]  /*0240*/  STG.E desc[UR6][R16.64], R29 ;  /* 0x0000001d10007986 */ /* 0x0001e8000c101906 */
[----:B------:R-:W2:Y:S04]  /*0250*/  LDG.E.64 R18, desc[UR6][R6.64] ;  /* 0x0000000606127981 */ /* 0x000ea8000c1e1b00 */
[----:B------:R-:W3:Y:S04]  /*0260*/  LDG.E.64 R20, desc[UR6][R8.64+-0x18] ;  /* 0xffffe80608147981 */ /* 0x000ee8000c1e1b00 */
[----:B------:R-:W4:Y:S01]  /*0270*/  LDG.E.64 R26, desc[UR6][R4.64] ;  /* 0x00000006041a7981 */ /* 0x000f22000c1e1b00 */
[----:B--2---:R-:W-:Y:S01]  /*0280*/  IADD3 R18, P1, PT, R18, UR4, RZ ;  /* 0x0000000412127c10 */ /* 0x004fe2000ff3e0ff */
[----:B---3--:R-:W-:-:S03]  /*0290*/  IMAD.WIDE.U32 R24, R10, 0x4, R20 ;  /* 0x000000040a187825 */ /* 0x008fc600078e0014 */
[----:B------:R-:W-:Y:S01]  /*02a0*/  IADD3.X R19, PT, PT, R19, UR5, RZ, P1, !PT ;  /* 0x0000000513137c10 */ /* 0x000fe20008ffe4ff */
[----:B----4-:R-:W-:Y:S02]  /*02b0*/  IMAD.WIDE.U32 R20, R10, 0x4, R26 ;  /* 0x000000040a147825 */ /* 0x010fe400078e001a */
[----:B------:R-:W0:Y:S04]  /*02c0*/  LDG.E R24, desc[UR6][R24.64] ;  /* 0x0000000618187981 */ /* 0x000e28000c1e1900 */
[----:B------:R-:W0:Y:S04]  /*02d0*/  LDG.E R14, desc[UR6][R20.64] ;  /* 0x00000006140e7981 */ /* 0x000e28000c1e1900 */
[----:B------:R-:W0:Y:S02]  /*02e0*/  LDG.E R19, desc[UR6][R18.64+0x4] ;  /* 0x0000040612137981 */ /* 0x000e24000c1e1900 */
[----:B0-----:R-:W-:-:S05]  /*02f0*/  IMAD R29, R24, R19, R14 ;  /* 0x00000013181d7224 */ /* 0x001fca00078e020e */
        /* <DEDUP_REMOVED lines=70> */
[----:B------:R-:W2:Y:S01]  /*0760*/  LDG.E R19, desc[UR6][R18.64+0x1c] ;  /* 0x00001c0612137981 */ /* 0x000ea2000c1e1900 */
[----:B------:R-:W-:-:S04]  /*0770*/  IADD3 R12, PT, PT, R12, 0x8, RZ ;  /* 0x000000080c0c7810 */ /* 0x000fc80007ffe0ff */
[----:B------:R-:W-:Y:S01]  /*0780*/  ISETP.NE.AND P1, PT, R12, RZ, PT ;  /* 0x000000ff0c00720c */ /* 0x000fe20003f25270 */
[----:B------:R-:W-:Y:S01]  /*0790*/  UIADD3 UR4, UP0, UPT, UR4, 0x20, URZ ;  /* 0x0000002004047890 */ /* 0x000fe2000ff1e0ff */
[----:B------:R-:W-:-:S03]  /*07a0*/  IADD3 R8, P2, PT, R8, 0x40, RZ ;  /* 0x0000004008087810 */ /* 0x000fc60007f5e0ff */
[----:B------:R-:W-:Y:S01]  /*07b0*/  UIADD3.X UR5, UPT, UPT, URZ, UR5, URZ, UP0, !UPT ;  /* 0x00000005ff057290 */ /* 0x000fe200087fe4ff */
[----:B------:R-:W-:Y:S01]  /*07c0*/  IADD3.X R9, PT, PT, RZ, R9, RZ, P2, !PT ;  /* 0x00000009ff097210 */ /* 0x000fe200017fe4ff */
[----:B--2---:R-:W-:-:S05]  /*07d0*/  IMAD R15, R24, R19, R14 ;  /* 0x00000013180f7224 */ /* 0x004fca00078e020e */
[----:B------:R0:W-:Y:S01]  /*07e0*/  STG.E desc[UR6][R20.64], R15 ;  /* 0x0000000f14007986 */ /* 0x0001e2000c101906 */
[----:B------:R-:W-:Y:S05]  /*07f0*/  @P1 BRA `(.L_x_1) ;  /* 0xfffffff800641947 */ /* 0x000fea000383ffff */
.L_x_0:
[----:B------:R-:W-:Y:S05]  /*0800*/  @!P0 EXIT ;  /* 0x000000000000894d */ /* 0x000fea0003800000 */
[----:B------:R-:W-:Y:S02]  /*0810*/  ISETP.GE.U32.AND P0, PT, R13, 0x4, PT ;  /* 0x000000040d00780c */ /* 0x000fe40003f06070 */
[----:B0-----:R-:W-:-:S04]  /*0820*/  LOP3.LUT R20, R0, 0x3, RZ, 0xc0, !PT ;  /* 0x0000000300147812 */ /* 0x001fc800078ec0ff */
[----:B------:R-:W-:-:S07]  /*0830*/  ISETP.NE.AND P1, PT, R20, RZ, PT ;  /* 0x000000ff1400720c */ /* 0x000fce0003f25270 */
[----:B------:R-:W-:Y:S06]  /*0840*/  @!P0 BRA `(.L_x_2) ;  /* 0x0000000000b88947 */ /* 0x000fec0003800000 */
[C---:B------:R-:W-:Y:S01]  /*0850*/  IMAD.WIDE.U32 R8, R11.reuse, 0x8, R2 ;  /* 0x000000080b087825 */ /* 0x040fe200078e0002 */
[----:B------:R-:W2:Y:S04]  /*0860*/  LDG.E.64 R12, desc[UR6][R6.64] ;  /* 0x00000006060c7981 */ /* 0x000ea8000c1e1b00 */
[----:B------:R-:W3:Y:S04]  /*0870*/  LDG.E.64 R16, desc[UR6][R4.64] ;  /* 0x0000000604107981 */ /* 0x000ee8000c1e1b00 */
[----:B------:R-:W4:Y:S01]  /*0880*/  LDG.E.64 R14, desc[UR6][R8.64] ;  /* 0x00000006080e7981 */ /* 0x000f22000c1e1b00 */
[----:B--2---:R-:W-:-:S04]  /*0890*/  IMAD.WIDE.U32 R18, R11, 0x4, R12 ;  /* 0x000000040b127825 */ /* 0x004fc800078e000c */
[C---:B---3--:R-:W-:Y:S02]  /*08a0*/  IMAD.WIDE.U32 R12, R10.reuse, 0x4, R16 ;  /* 0x000000040a0c7825 */ /* 0x048fe400078e0010 */
[----:B------:R-:W2:Y:S02]  /*08b0*/  LDG.E R19, desc[UR6][R18.64] ;  /* 0x0000000612137981 */ /* 0x000ea4000c1e1900 */
[----:B----4-:R-:W-:Y:S02]  /*08c0*/  IMAD.WIDE.U32 R16, R10, 0x4, R14 ;  /* 0x000000040a107825 */ /* 0x010fe400078e000e */
[----:B------:R-:W2:Y:S04]  /*08d0*/  LDG.E R14, desc[UR6][R12.64] ;  /* 0x000000060c0e7981 */ /* 0x000ea8000c1e1900 */
[----:B------:R-:W2:Y:S02]  /*08e0*/  LDG.E R16, desc[UR6][R16.64] ;  /* 0x0000000610107981 */ /* 0x000ea4000c1e1900 */
[----:B--2---:R-:W-:-:S05]  /*08f0*/  IMAD R21, R16, R19, R14 ;  /* 0x0000001310157224 */ /* 0x004fca00078e020e */
[----:B------:R0:W-:Y:S04]  /*0900*/  STG.E desc[UR6][R12.64], R21 ;  /* 0x000000150c007986 */ /* 0x0001e8000c101906 */
[----:B------:R-:W2:Y:S04]  /*0910*/  LDG.E.64 R14, desc[UR6][R8.64+0x8] ;  /* 0x00000806080e7981 */ /* 0x000ea8000c1e1b00 */
[----:B------:R-:W3:Y:S04]  /*0920*/  LDG.E.64 R24, desc[UR6][R6.64] ;  /* 0x0000000606187981 */ /* 0x000ee8000c1e1b00 */
[----:B------:R-:W4:Y:S01]  /*0930*/  LDG.E.64 R26, desc[UR6][R4.64] ;  /* 0x00000006041a7981 */ /* 0x000f22000c1e1b00 */
[----:B--2---:R-:W-:-:S04]  /*0940*/  IMAD.WIDE.U32 R22, R10, 0x4, R14 ;  /* 0x000000040a167825 */ /* 0x004fc800078e000e */
[----:B---3--:R-:W-:Y:S02]  /*0950*/  IMAD.WIDE.U32 R24, R11, 0x4, R24 ;  /* 0x000000040b187825 */ /* 0x008fe400078e0018 */
[----:B------:R-:W2:Y:S02]  /*0960*/  LDG.E R22, desc[UR6][R22.64] ;  /* 0x0000000616167981 */ /* 0x000ea4000c1e1900 */
[----:B----4-:R-:W-:Y:S02]  /*0970*/  IMAD.WIDE.U32 R14, R10, 0x4, R26 ;  /* 0x000000040a0e7825 */ /* 0x010fe400078e001a */
[----:B------:R-:W2:Y:S04]  /*0980*/  LDG.E R25, desc[UR6][R24.64+0x4] ;  /* 0x0000040618197981 */ /* 0x000ea8000c1e1900 */
[----:B------:R-:W2:Y:S02]  /*0990*/  LDG.E R16, desc[UR6][R14.64] ;  /* 0x000000060e107981 */ /* 0x000ea4000c1e1900 */
[----:B--2---:R-:W-:-:S05]  /*09a0*/  IMAD R29, R22, R25, R16 ;  /* 0x00000019161d7224 */ /* 0x004fca00078e0210 */
[----:B------:R1:W-:Y:S04]  /*09b0*/  STG.E desc[UR6][R14.64], R29 ;  /* 0x0000001d0e007986 */ /* 0x0003e8000c101906 */
[----:B0-----:R-:W2:Y:S04]  /*09c0*/  LDG.E.64 R12, desc[UR6][R8.64+0x10] ;  /* 0x00001006080c7981 */ /* 0x001ea8000c1e1b00 */
        /* <DEDUP_REMOVED lines=10> */
[----:B------:R-:W1:Y:S04]  /*0a70*/  LDG.E.64 R8, desc[UR6][R8.64+0x18] ;  /* 0x0000180608087981 */ /* 0x000e68000c1e1b00 */
[----:B------:R-:W2:Y:S04]  /*0a80*/  LDG.E.64 R22, desc[UR6][R6.64] ;  /* 0x0000000606167981 */ /* 0x000ea8000c1e1b00 */
[----:B------:R-:W3:Y:S01]  /*0a90*/  LDG.E.64 R24, desc[UR6][R4.64] ;  /* 0x0000000604187981 */ /* 0x000ee2000c1e1b00 */
[----:B-1----:R-:W-:-:S04]  /*0aa0*/  IMAD.WIDE.U32 R14, R10, 0x4, R8 ;  /* 0x000000040a0e7825 */ /* 0x002fc800078e0008 */
[C---:B--2---:R-:W-:Y:S02]  /*0ab0*/  IMAD.WIDE.U32 R22, R11.reuse, 0x4, R22 ;  /* 0x000000040b167825 */ /* 0x044fe400078e0016 */
[----:B------:R-:W2:Y:S02]  /*0ac0*/  LDG.E R14, desc[UR6][R14.64] ;  /* 0x000000060e0e7981 */ /* 0x000ea4000c1e1900 */
[----:B---3--:R-:W-:Y:S02]  /*0ad0*/  IMAD.WIDE.U32 R24, R10, 0x4, R24 ;  /* 0x000000040a187825 */ /* 0x008fe400078e0018 */
[----:B------:R-:W2:Y:S04]  /*0ae0*/  LDG.E R23, desc[UR6][R22.64+0xc] ;  /* 0x00000c0616177981 */ /* 0x000ea8000c1e1900 */
[----:B------:R-:W2:Y:S01]  /*0af0*/  LDG.E R16, desc[UR6][R24.64] ;  /* 0x0000000618107981 */ /* 0x000ea2000c1e1900 */
[----:B------:R-:W-:Y:S01]  /*0b00*/  IADD3 R11, PT, PT, R11, 0x4, RZ ;  /* 0x000000040b0b7810 */ /* 0x000fe20007ffe0ff */
[----:B--2---:R-:W-:-:S05]  /*0b10*/  IMAD R17, R14, R23, R16 ;  /* 0x000000170e117224 */ /* 0x004fca00078e0210 */
[----:B------:R0:W-:Y:S02]  /*0b20*/  STG.E desc[UR6][R24.64], R17 ;  /* 0x0000001118007986 */ /* 0x0001e4000c101906 */
.L_x_2:
[----:B------:R-:W-:Y:S05]  /*0b30*/  @!P1 EXIT ;  /* 0x000000000000994d */ /* 0x000fea0003800000 */
[----:B------:R-:W-:Y:S02]  /*0b40*/  ISETP.NE.AND P0, PT, R20, 0x1, PT ;  /* 0x000000011400780c */ /* 0x000fe40003f05270 */
[----:B------:R-:W-:-:S04]  /*0b50*/  LOP3.LUT R0, R0, 0x1, RZ, 0xc0, !PT ;  /* 0x0000000100007812 */ /* 0x000fc800078ec0ff */
[----:B------:R-:W-:-:S07]  /*0b60*/  ISETP.NE.U32.AND P1, PT, R0, 0x1, PT ;  /* 0x000000010000780c */ /* 0x000fce0003f25070 */
[----:B------:R-:W-:Y:S06]  /*0b70*/  @!P0 BRA `(.L_x_3) ;  /* 0x0000000000608947 */ /* 0x000fec0003800000 */
[C---:B------:R-:W-:Y:S01]  /*0b80*/  IMAD.WIDE.U32 R8, R11.reuse, 0x8, R2 ;  /* 0x000000080b087825 */ /* 0x040fe200078e0002 */
[----:B------:R-:W2:Y:S04]  /*0b90*/  LDG.E.64 R14, desc[UR6][R6.64] ;  /* 0x00000006060e7981 */ /* 0x000ea8000c1e1b00 */
[----:B0-----:R-:W3:Y:S04]  /*0ba0*/  LDG.E.64 R12, desc[UR6][R8.64] ;  /* 0x00000006080c7981 */ /* 0x001ee8000c1e1b00 */
        /* <DEDUP_REMOVED lines=17> */
[----:B------:R-:W2:Y:S01]  /*0cc0*/  LDG.E R0, desc[UR6][R22.64] ;  /* 0x0000000616007981 */ /* 0x000ea2000c1e1900 */
[----:B------:R-:W-:Y:S01]  /*0cd0*/  IADD3 R11, PT, PT, R11, 0x2, RZ ;  /* 0x000000020b0b7810 */ /* 0x000fe20007ffe0ff */
[----:B--2---:R-:W-:-:S05]  /*0ce0*/  IMAD R13, R18, R21, R0 ;  /* 0x00000015120d7224 */ /* 0x004fca00078e0200 */
[----:B------:R1:W-:Y:S02]  /*0cf0*/  STG.E desc[UR6][R22.64], R13 ;  /* 0x0000000d16007986 */ /* 0x0003e4000c101906 */
.L_x_3:
[----:B------:R-:W-:Y:S05]  /*0d00*/  @P1 EXIT ;  /* 0x000000000000194d */ /* 0x000fea0003800000 */
[C---:B------:R-:W-:Y:S01]  /*0d10*/  IMAD.WIDE.U32 R2, R11.reuse, 0x8, R2 ;  /* 0x000000080b027825 */ /* 0x040fe200078e0002 */
[----:B------:R-:W2:Y:S04]  /*0d20*/  LDG.E.64 R6, desc[UR6][R6.64] ;  /* 0x0000000606067981 */ /* 0x000ea8000c1e1b00 */
[----:B------:R-:W0:Y:S04]  /*0d30*/  LDG.E.64 R4, desc[UR6][R4.64] ;  /* 0x0000000604047981 */ /* 0x000e28000c1e1b00 */
[----:B------:R-:W3:Y:S01]  /*0d40*/  LDG.E.64 R2, desc[UR6][R2.64] ;  /* 0x0000000602027981 */ /* 0x000ee2000c1e1b00 */
[----:B--2---:R-:W-:-:S04]  /*0d50*/  IMAD.WIDE.U32 R8, R11, 0x4, R6 ;  /* 0x000000040b087825 */ /* 0x004fc800078e0006 */
[C---:B01----:R-:W-:Y:S02]  /*0d60*/  IMAD.WIDE.U32 R12, R10.reuse, 0x4, R4 ;  /* 0x000000040a0c7825 */ /* 0x043fe400078e0004 */
[----:B------:R-:W2:Y:S02]  /*0d70*/  LDG.E R9, desc[UR6][R8.64] ;  /* 0x0000000608097981 */ /* 0x000ea4000c1e1900 */
[----:B---3--:R-:W-:Y:S02]  /*0d80*/  IMAD.WIDE.U32 R10, R10, 0x4, R2 ;  /* 0x000000040a0a7825 */ /* 0x008fe400078e0002 */
[----:B------:R-:W2:Y:S04]  /*0d90*/  LDG.E R0, desc[UR6][R12.64] ;  /* 0x000000060c007981 */ /* 0x000ea8000c1e1900 */
[----:B------:R-:W2:Y:S02]  /*0da0*/  LDG.E R10, desc[UR6][R10.64] ;  /* 0x000000060a0a7981 */ /* 0x000ea4000c1e1900 */
[----:B--2---:R-:W-:-:S05]  /*0db0*/  IMAD R15, R10, R9, R0 ;  /* 0x000000090a0f7224 */ /* 0x004fca00078e0200 */
[----:B------:R-:W-:Y:S01]  /*0dc0*/  STG.E desc[UR6][R12.64], R15 ;  /* 0x0000000f0c007986 */ /* 0x000fe2000c101906 */
[----:B------:R-:W-:Y:S05]  /*0dd0*/  EXIT ;  /* 0x000000000000794d */ /* 0x000fea0003800000 */
.L_x_4:
[----:B------:R-:W-:-:S00]  /*0de0*/  BRA `(.L_x_4) ;  /* 0xfffffffc00fc7947 */ /* 0x000fc0000383ffff */
[----:B------:R-:W-:-:S00]  /*0df0*/  NOP ;  /* 0x0000000000007918 */ /* 0x000fc00000000000 */
        /* <DEDUP_REMOVED lines=8> */
.L_x_5:


//--------------------- .nv.shared.reserved.0     --------------------------
	.section	.nv.shared.reserved.0,"aw",@nobits
	.weak		__nv_reservedSMEM_offset_0_alias
	.size		__nv_reservedSMEM_offset_0_alias, 0, 64
	.other		__nv_reservedSMEM_offset_0_alias,@"STO_CUDA_RESERVED_SHARED STV_DEFAULT"
__nv_reservedSMEM_offset_0_alias:
	.zero		0
	.zero		64


//--------------------- .nv.constant0._Z4CompPPiS0_i --------------------------
	.section	.nv.constant0._Z4CompPPiS0_i,"a",@progbits
	.sectionflags	@""
	.align	4
.nv.constant0._Z4CompPPiS0_i:
	.zero		916


//--------------------- SYMBOLS --------------------------

	.type		.nv.reservedSmem.offset0,@object
	.size		.nv.reservedSmem.offset0,0x4
